//
// Generated by NVIDIA NVVM Compiler
//
// Compiler Build ID: CL-36424714
// Cuda compilation tools, release 13.0, V13.0.88
// Based on NVVM 20.0.0
//

.version 9.0
.target sm_100
.address_size 64

	// .globl	_Z11dot_productPKfS0_PfS1_i
// _ZZ11dot_productPKfS0_PfS1_iE10partialSum has been demoted

.visible .entry _Z11dot_productPKfS0_PfS1_i(
	.param .u64 .ptr .align 1 _Z11dot_productPKfS0_PfS1_i_param_0,
	.param .u64 .ptr .align 1 _Z11dot_productPKfS0_PfS1_i_param_1,
	.param .u64 .ptr .align 1 _Z11dot_productPKfS0_PfS1_i_param_2,
	.param .u64 .ptr .align 1 _Z11dot_productPKfS0_PfS1_i_param_3,
	.param .u32 _Z11dot_productPKfS0_PfS1_i_param_4
)
{
	.reg .pred 	%p<7>;
	.reg .b32 	%r<14>;
	.reg .b32 	%f<15>;
	.reg .b64 	%rd<16>;
	// demoted variable
	.shared .align 4 .b8 _ZZ11dot_productPKfS0_PfS1_iE10partialSum[1024];
	ld.param.u64 	%rd5, [_Z11dot_productPKfS0_PfS1_i_param_0];
	ld.param.u64 	%rd6, [_Z11dot_productPKfS0_PfS1_i_param_1];
	ld.param.u64 	%rd3, [_Z11dot_productPKfS0_PfS1_i_param_2];
	ld.param.u64 	%rd4, [_Z11dot_productPKfS0_PfS1_i_param_3];
	ld.param.u32 	%r7, [_Z11dot_productPKfS0_PfS1_i_param_4];
	cvta.to.global.u64 	%rd1, %rd6;
	cvta.to.global.u64 	%rd2, %rd5;
	mov.u32 	%r8, %ctaid.x;
	mov.u32 	%r13, %ntid.x;
	mov.u32 	%r2, %tid.x;
	mad.lo.s32 	%r3, %r8, %r13, %r2;
	setp.ge.s32 	%p1, %r3, %r7;
	mov.f32 	%f14, 0f00000000;
	@%p1 bra 	$L__BB0_2;
	mul.wide.s32 	%rd7, %r3, 4;
	add.s64 	%rd8, %rd2, %rd7;
	ld.global.f32 	%f4, [%rd8];
	add.s64 	%rd9, %rd1, %rd7;
	ld.global.f32 	%f5, [%rd9];
	mul.f32 	%f14, %f4, %f5;
$L__BB0_2:
	shl.b32 	%r9, %r2, 2;
	mov.u32 	%r10, _ZZ11dot_productPKfS0_PfS1_iE10partialSum;
	add.s32 	%r4, %r10, %r9;
	st.shared.f32 	[%r4], %f14;
	bar.sync 	0;
	setp.lt.u32 	%p2, %r13, 2;
	@%p2 bra 	$L__BB0_6;
$L__BB0_3:
	shr.u32 	%r6, %r13, 1;
	setp.ge.u32 	%p3, %r2, %r6;
	@%p3 bra 	$L__BB0_5;
	shl.b32 	%r11, %r6, 2;
	add.s32 	%r12, %r4, %r11;
	ld.shared.f32 	%f6, [%r12];
	ld.shared.f32 	%f7, [%r4];
	add.f32 	%f8, %f6, %f7;
	st.shared.f32 	[%r4], %f8;
$L__BB0_5:
	bar.sync 	0;
	setp.gt.u32 	%p4, %r13, 3;
	mov.u32 	%r13, %r6;
	@%p4 bra 	$L__BB0_3;
$L__BB0_6:
	setp.ne.s32 	%p5, %r2, 0;
	@%p5 bra 	$L__BB0_8;
	ld.shared.f32 	%f9, [_ZZ11dot_productPKfS0_PfS1_iE10partialSum];
	cvta.to.global.u64 	%rd10, %rd4;
	atom.global.add.f32 	%f10, [%rd10], %f9;
$L__BB0_8:
	setp.ge.s32 	%p6, %r3, %r7;
	@%p6 bra 	$L__BB0_10;
	mul.wide.s32 	%rd11, %r3, 4;
	add.s64 	%rd12, %rd2, %rd11;
	ld.global.f32 	%f11, [%rd12];
	add.s64 	%rd13, %rd1, %rd11;
	ld.global.f32 	%f12, [%rd13];
	mul.f32 	%f13, %f11, %f12;
	cvta.to.global.u64 	%rd14, %rd3;
	add.s64 	%rd15, %rd14, %rd11;
	st.global.f32 	[%rd15], %f13;
$L__BB0_10:
	ret;

}


// ===== COMPILED SASS (sm_100) =====

	.target	sm_100

	.elftype	@"ET_EXEC"


//--------------------- .note.nv.tkinfo           --------------------------
	.section	.note.nv.tkinfo,"",@"SHT_NOTE"
	.sectionflags	@"SHF_NOTE_NV_TKINFO"
	.tkinfo
        /*0018*/ 	.word	0x00000002
        /*0030*/ 	.string	""
        /*0030*/ 	.string	"ptxas"
        /*0030*/ 	.string	"Cuda compilation tools, release 13.0, V13.0.88"
        /*0030*/ 	.string	"Build cuda_13.0.r13.0/compiler.36424714_0"
        /*0030*/ 	.string	"-arch sm_100 -m 64 "



//--------------------- .note.nv.cuinfo           --------------------------
	.section	.note.nv.cuinfo,"",@"SHT_NOTE"
	.sectionflags	@"SHF_NOTE_NV_CUINFO"
        /*0018*/ 	.short	0x0002
        /*001a*/ 	.short	0x0064
        /*001c*/ 	.short	0x0082
	.zero		2


//--------------------- .nv.info                  --------------------------
	.section	.nv.info,"",@"SHT_CUDA_INFO"
	.align	4


	//----- nvinfo : EIATTR_REGCOUNT
	.align		4
        /*0000*/ 	.byte	0x04, 0x2f
        /*0002*/ 	.short	(.L_1 - .L_0)
	.align		4
.L_0:
        /*0004*/ 	.word	index@(_Z11dot_productPKfS0_PfS1_i)
        /*0008*/ 	.word	0x0000000c


	//----- nvinfo : EIATTR_FRAME_SIZE
	.align		4
.L_1:
        /*000c*/ 	.byte	0x04, 0x11
        /*000e*/ 	.short	(.L_3 - .L_2)
	.align		4
.L_2:
        /*0010*/ 	.word	index@(_Z11dot_productPKfS0_PfS1_i)
        /*0014*/ 	.word	0x00000000


	//----- nvinfo : EIATTR_MIN_STACK_SIZE
	.align		4
.L_3:
        /*0018*/ 	.byte	0x04, 0x12
        /*001a*/ 	.short	(.L_5 - .L_4)
	.align		4
.L_4:
        /*001c*/ 	.word	index@(_Z11dot_productPKfS0_PfS1_i)
        /*0020*/ 	.word	0x00000000
.L_5:


//--------------------- .nv.compat                --------------------------
	.section	.nv.compat,"",@"SHT_CUDA_COMPAT_INFO"
	.align	4
        /*0000*/ 	.byte	0x02, 0x09, 0x00, 0x00, 0x02, 0x02, 0x01, 0x00, 0x02, 0x05, 0x05, 0x00, 0x03, 0x07, 0x01, 0x01
        /*0010*/ 	.byte	0x02, 0x03, 0x00, 0x00, 0x02, 0x06, 0x01, 0x00, 0x04, 0x0b, 0x08, 0x00, 0x09, 0x00, 0x00, 0x00
        /*0020*/ 	.byte	0x00, 0x00, 0x00, 0x00


//--------------------- .nv.info._Z11dot_productPKfS0_PfS1_i --------------------------
	.section	.nv.info._Z11dot_productPKfS0_PfS1_i,"",@"SHT_CUDA_INFO"
	.sectionflags	@""
	.align	4


	//----- nvinfo : EIATTR_CUDA_API_VERSION
	.align		4
        /*0000*/ 	.byte	0x04, 0x37
        /*0002*/ 	.short	(.L_7 - .L_6)
.L_6:
        /*0004*/ 	.word	0x00000082


	//----- nvinfo : EIATTR_KPARAM_INFO
	.align		4
.L_7:
        /*0008*/ 	.byte	0x04, 0x17
        /*000a*/ 	.short	(.L_9 - .L_8)
.L_8:
        /*000c*/ 	.word	0x00000000
        /*0010*/ 	.short	0x0004
        /*0012*/ 	.short	0x0020
        /*0014*/ 	.byte	0x00, 0xf0, 0x11, 0x00


	//----- nvinfo : EIATTR_KPARAM_INFO
	.align		4
.L_9:
        /*0018*/ 	.byte	0x04, 0x17
        /*001a*/ 	.short	(.L_11 - .L_10)
.L_10:
        /*001c*/ 	.word	0x00000000
        /*0020*/ 	.short	0x0003
        /*0022*/ 	.short	0x0018
        /*0024*/ 	.byte	0x00, 0xf5, 0x21, 0x00


	//----- nvinfo : EIATTR_KPARAM_INFO
	.align		4
.L_11:
        /*0028*/ 	.byte	0x04, 0x17
        /*002a*/ 	.short	(.L_13 - .L_12)
.L_12:
        /*002c*/ 	.word	0x00000000
        /*0030*/ 	.short	0x0002
        /*0032*/ 	.short	0x0010
        /*0034*/ 	.byte	0x00, 0xf5, 0x21, 0x00


	//----- nvinfo : EIATTR_KPARAM_INFO
	.align		4
.L_13:
        /*0038*/ 	.byte	0x04, 0x17
        /*003a*/ 	.short	(.L_15 - .L_14)
.L_14:
        /*003c*/ 	.word	0x00000000
        /*0040*/ 	.short	0x0001
        /*0042*/ 	.short	0x0008
        /*0044*/ 	.byte	0x00, 0xf5, 0x21, 0x00


	//----- nvinfo : EIATTR_KPARAM_INFO
	.align		4
.L_15:
        /*0048*/ 	.byte	0x04, 0x17
        /*004a*/ 	.short	(.L_17 - .L_16)
.L_16:
        /*004c*/ 	.word	0x00000000
        /*0050*/ 	.short	0x0000
        /*0052*/ 	.short	0x0000
        /*0054*/ 	.byte	0x00, 0xf5, 0x21, 0x00


	//----- nvinfo : EIATTR_SPARSE_MMA_MASK
	.align		4
.L_17:
        /*0058*/ 	.byte	0x03, 0x50
        /*005a*/ 	.short	0x0000


	//----- nvinfo : EIATTR_MAXREG_COUNT
	.align		4
        /*005c*/ 	.byte	0x03, 0x1b
        /*005e*/ 	.short	0x00ff


	//----- nvinfo : EIATTR_NUM_BARRIERS
	.align		4
        /*0060*/ 	.byte	0x02, 0x4c
        /*0062*/ 	.byte	0x01
	.zero		1


	//----- nvinfo : EIATTR_MERCURY_ISA_VERSION
	.align		4
        /*0064*/ 	.byte	0x03, 0x5f
        /*0066*/ 	.short	0x0101


	//----- nvinfo : EIATTR_VRC_CTA_INIT_COUNT
	.align		4
        /*0068*/ 	.byte	0x02, 0x4a
	.zero		1
	.zero		1


	//----- nvinfo : EIATTR_EXIT_INSTR_OFFSETS
	.align		4
        /*006c*/ 	.byte	0x04, 0x1c
        /*006e*/ 	.short	(.L_19 - .L_18)


	//   ....[0]....
.L_18:
        /*0070*/ 	.word	0x000002f0


	//   ....[1]....
        /*0074*/ 	.word	0x000003a0


	//----- nvinfo : EIATTR_CRS_STACK_SIZE
	.align		4
.L_19:
        /*0078*/ 	.byte	0x04, 0x1e
        /*007a*/ 	.short	(.L_21 - .L_20)
.L_20:
        /*007c*/ 	.word	0x00000000


	//----- nvinfo : EIATTR_CBANK_PARAM_SIZE
	.align		4
.L_21:
        /*0080*/ 	.byte	0x03, 0x19
        /*0082*/ 	.short	0x0024


	//----- nvinfo : EIATTR_PARAM_CBANK
	.align		4
        /*0084*/ 	.byte	0x04, 0x0a
        /*0086*/ 	.short	(.L_23 - .L_22)
	.align		4
.L_22:
        /*0088*/ 	.word	index@(.nv.constant0._Z11dot_productPKfS0_PfS1_i)
        /*008c*/ 	.short	0x0380
        /*008e*/ 	.short	0x0024


	//----- nvinfo : EIATTR_SW_WAR
	.align		4
.L_23:
        /*0090*/ 	.byte	0x04, 0x36
        /*0092*/ 	.short	(.L_25 - .L_24)
.L_24:
        /*0094*/ 	.word	0x00000008
.L_25:


//--------------------- .nv.callgraph             --------------------------
	.section	.nv.callgraph,"",@"SHT_CUDA_CALLGRAPH"
	.align	4
	.sectionentsize	8
	.align		4
        /*0000*/ 	.word	0x00000000
	.align		4
        /*0004*/ 	.word	0xffffffff
	.align		4
        /*0008*/ 	.word	0x00000000
	.align		4
        /*000c*/ 	.word	0xfffffffe
	.align		4
        /*0010*/ 	.word	0x00000000
	.align		4
        /*0014*/ 	.word	0xfffffffd
	.align		4
        /*0018*/ 	.word	0x00000000
	.align		4
        /*001c*/ 	.word	0xfffffffc


//--------------------- .text._Z11dot_productPKfS0_PfS1_i --------------------------
	.section	.text._Z11dot_productPKfS0_PfS1_i,"ax",@progbits
	.align	128
        .global         _Z11dot_productPKfS0_PfS1_i
        .type           _Z11dot_productPKfS0_PfS1_i,@function
        .size           _Z11dot_productPKfS0_PfS1_i,(.L_x_5 - _Z11dot_productPKfS0_PfS1_i)
        .other          _Z11dot_productPKfS0_PfS1_i,@"STO_CUDA_ENTRY STV_DEFAULT"
_Z11dot_productPKfS0_PfS1_i:
.text._Z11dot_productPKfS0_PfS1_i:
[----:B------:R-:W-:Y:S01]  /*0000*/  LDC R1, c[0x0][0x37c] ;  /* 0x0000df00ff017b82 */ /* 0x000fe20000000800 */
[----:B------:R-:W0:Y:S07]  /*0010*/  S2R R9, SR_TID.X ;  /* 0x0000000000097919 */ /* 0x000e2e0000002100 */
[----:B------:R-:W0:Y:S01]  /*0020*/  S2UR UR4, SR_CTAID.X ;  /* 0x00000000000479c3 */ /* 0x000e220000002500 */
[----:B------:R-:W1:Y:S01]  /*0030*/  LDCU UR5, c[0x0][0x3a0] ;  /* 0x00007400ff0577ac */ /* 0x000e620008000800 */
[----:B------:R-:W2:Y:S06]  /*0040*/  LDCU.64 UR6, c[0x0][0x358] ;  /* 0x00006b00ff0677ac */ /* 0x000eac0008000a00 */
[----:B------:R-:W0:Y:S08]  /*0050*/  LDC R6, c[0x0][0x360] ;  /* 0x0000d800ff067b82 */ /* 0x000e300000000800 */
[----:B------:R-:W3:Y:S08]  /*0060*/  LDC.64 R2, c[0x0][0x380] ;  /* 0x0000e000ff027b82 */ /* 0x000ef00000000a00 */
[----:B------:R-:W4:Y:S01]  /*0070*/  LDC.64 R4, c[0x0][0x388] ;  /* 0x0000e200ff047b82 */ /* 0x000f220000000a00 */
[----:B0-----:R-:W-:-:S05]  /*0080*/  IMAD R0, R6, UR4, R9 ;  /* 0x0000000406007c24 */ /* 0x001fca000f8e0209 */
[----:B-1----:R-:W-:-:S13]  /*0090*/  ISETP.GE.AND P1, PT, R0, UR5, PT ;  /* 0x0000000500007c0c */ /* 0x002fda000bf26270 */
[----:B---3--:R-:W-:-:S04]  /*00a0*/  @!P1 IMAD.WIDE R2, R0, 0x4, R2 ;  /* 0x0000000400029825 */ /* 0x008fc800078e0202 */
[----:B----4-:R-:W-:Y:S02]  /*00b0*/  @!P1 IMAD.WIDE R4, R0, 0x4, R4 ;  /* 0x0000000400049825 */ /* 0x010fe400078e0204 */
[----:B--2---:R-:W2:Y:S04]  /*00c0*/  @!P1 LDG.E R2, desc[UR6][R2.64] ;  /* 0x0000000602029981 */ /* 0x004ea8000c1e1900 */
[----:B------:R-:W2:Y:S01]  /*00d0*/  @!P1 LDG.E R5, desc[UR6][R4.64] ;  /* 0x0000000604059981 */ /* 0x000ea2000c1e1900 */
[----:B------:R-:W0:Y:S01]  /*00e0*/  S2UR UR5, SR_CgaCtaId ;  /* 0x00000000000579c3 */ /* 0x000e220000008800 */
[----:B------:R-:W-:Y:S01]  /*00f0*/  UMOV UR4, 0x400 ;  /* 0x0000040000047882 */ /* 0x000fe20000000000 */
[----:B------:R-:W-:Y:S01]  /*0100*/  HFMA2 R7, -RZ, RZ, 0, 0 ;  /* 0x00000000ff077431 */ /* 0x000fe200000001ff */
[----:B------:R-:W-:Y:S01]  /*0110*/  ISETP.GE.U32.AND P0, PT, R6, 0x2, PT ;  /* 0x000000020600780c */ /* 0x000fe20003f06070 */
[----:B0-----:R-:W-:-:S06]  /*0120*/  ULEA UR4, UR5, UR4, 0x18 ;  /* 0x0000000405047291 */ /* 0x001fcc000f8ec0ff */
[C---:B------:R-:W-:Y:S01]  /*0130*/  LEA R8, R9.reuse, UR4, 0x2 ;  /* 0x0000000409087c11 */ /* 0x040fe2000f8e10ff */
[----:B--2---:R-:W-:Y:S01]  /*0140*/  @!P1 FMUL R7, R2, R5 ;  /* 0x0000000502079220 */ /* 0x004fe20000400000 */
[----:B------:R-:W-:-:S04]  /*0150*/  ISETP.NE.AND P1, PT, R9, RZ, PT ;  /* 0x000000ff0900720c */ /* 0x000fc80003f25270 */
[----:B------:R0:W-:Y:S01]  /*0160*/  STS [R8], R7 ;  /* 0x0000000708007388 */ /* 0x0001e20000000800 */
[----:B------:R-:W-:Y:S06]  /*0170*/  BAR.SYNC.DEFER_BLOCKING 0x0 ;  /* 0x0000000000007b1d */ /* 0x000fec0000010000 */
[----:B------:R-:W-:Y:S05]  /*0180*/  @!P0 BRA `(.L_x_0) ;  /* 0x00000000002c8947 */ /* 0x000fea0003800000 */
.L_x_1:
[----:B------:R-:W-:-:S04]  /*0190*/  SHF.R.U32.HI R4, RZ, 0x1, R6 ;  /* 0x00000001ff047819 */ /* 0x000fc80000011606 */
[----:B------:R-:W-:-:S13]  /*01a0*/  ISETP.GE.U32.AND P0, PT, R9, R4, PT ;  /* 0x000000040900720c */ /* 0x000fda0003f06070 */
[----:B------:R-:W-:Y:S01]  /*01b0*/  @!P0 LEA R2, R4, R8, 0x2 ;  /* 0x0000000804028211 */ /* 0x000fe200078e10ff */
[----:B------:R-:W-:Y:S05]  /*01c0*/  @!P0 LDS R3, [R8] ;  /* 0x0000000008038984 */ /* 0x000fea0000000800 */
[----:B------:R-:W1:Y:S02]  /*01d0*/  @!P0 LDS R2, [R2] ;  /* 0x0000000002028984 */ /* 0x000e640000000800 */
[----:B-1----:R-:W-:-:S05]  /*01e0*/  @!P0 FADD R3, R2, R3 ;  /* 0x0000000302038221 */ /* 0x002fca0000000000 */
[----:B------:R1:W-:Y:S01]  /*01f0*/  @!P0 STS [R8], R3 ;  /* 0x0000000308008388 */ /* 0x0003e20000000800 */
[----:B------:R-:W-:Y:S01]  /*0200*/  BAR.SYNC.DEFER_BLOCKING 0x0 ;  /* 0x0000000000007b1d */ /* 0x000fe20000010000 */
[----:B------:R-:W-:Y:S02]  /*0210*/  ISETP.GT.U32.AND P0, PT, R6, 0x3, PT ;  /* 0x000000030600780c */ /* 0x000fe40003f04070 */
[----:B------:R-:W-:-:S11]  /*0220*/  MOV R6, R4 ;  /* 0x0000000400067202 */ /* 0x000fd60000000f00 */
[----:B-1----:R-:W-:Y:S05]  /*0230*/  @P0 BRA `(.L_x_1) ;  /* 0xfffffffc00d40947 */ /* 0x002fea000383ffff */
.L_x_0:
[----:B------:R-:W-:Y:S04]  /*0240*/  BSSY.RECONVERGENT B0, `(.L_x_2) ;  /* 0x0000008000007945 */ /* 0x000fe80003800200 */
[----:B------:R-:W-:Y:S05]  /*0250*/  @P1 BRA `(.L_x_3) ;  /* 0x0000000000181947 */ /* 0x000fea0003800000 */
[----:B------:R-:W1:Y:S01]  /*0260*/  S2UR UR5, SR_CgaCtaId ;  /* 0x00000000000579c3 */ /* 0x000e620000008800 */
[----:B------:R-:W-:-:S07]  /*0270*/  UMOV UR4, 0x400 ;  /* 0x0000040000047882 */ /* 0x000fce0000000000 */
[----:B------:R-:W2:Y:S01]  /*0280*/  LDC.64 R2, c[0x0][0x398] ;  /* 0x0000e600ff027b82 */ /* 0x000ea20000000a00 */
[----:B-1----:R-:W-:-:S09]  /*0290*/  ULEA UR4, UR5, UR4, 0x18 ;  /* 0x0000000405047291 */ /* 0x002fd2000f8ec0ff */
[----:B------:R-:W2:Y:S04]  /*02a0*/  LDS R5, [UR4] ;  /* 0x00000004ff057984 */ /* 0x000ea80008000800 */
[----:B--2---:R1:W-:Y:S02]  /*02b0*/  REDG.E.ADD.F32.FTZ.RN.STRONG.GPU desc[UR6][R2.64], R5 ;  /* 0x00000005020079a6 */ /* 0x0043e4000c12f306 */
.L_x_3:
[----:B------:R-:W-:Y:S05]  /*02c0*/  BSYNC.RECONVERGENT B0 ;  /* 0x0000000000007941 */ /* 0x000fea0003800200 */
.L_x_2:
[----:B------:R-:W2:Y:S02]  /*02d0*/  LDCU UR4, c[0x0][0x3a0] ;  /* 0x00007400ff0477ac */ /* 0x000ea40008000800 */
[----:B--2---:R-:W-:-:S13]  /*02e0*/  ISETP.GE.AND P0, PT, R0, UR4, PT ;  /* 0x0000000400007c0c */ /* 0x004fda000bf06270 */
[----:B------:R-:W-:Y:S05]  /*02f0*/  @P0 EXIT ;  /* 0x000000000000094d */ /* 0x000fea0003800000 */
[----:B-1----:R-:W1:Y:S08]  /*0300*/  LDC.64 R2, c[0x0][0x380] ;  /* 0x0000e000ff027b82 */ /* 0x002e700000000a00 */
[----:B0-----:R-:W0:Y:S01]  /*0310*/  LDC.64 R6, c[0x0][0x388] ;  /* 0x0000e200ff067b82 */ /* 0x001e220000000a00 */
[----:B-1----:R-:W-:-:S07]  /*0320*/  IMAD.WIDE R4, R0, 0x4, R2 ;  /* 0x0000000400047825 */ /* 0x002fce00078e0202 */
[----:B------:R-:W1:Y:S01]  /*0330*/  LDC.64 R2, c[0x0][0x390] ;  /* 0x0000e400ff027b82 */ /* 0x000e620000000a00 */
[----:B------:R-:W2:Y:S01]  /*0340*/  LDG.E R4, desc[UR6][R4.64] ;  /* 0x0000000604047981 */ /* 0x000ea2000c1e1900 */
[----:B0-----:R-:W-:-:S06]  /*0350*/  IMAD.WIDE R6, R0, 0x4, R6 ;  /* 0x0000000400067825 */ /* 0x001fcc00078e0206 */
[----:B------:R-:W2:Y:S01]  /*0360*/  LDG.E R7, desc[UR6][R6.64] ;  /* 0x0000000606077981 */ /* 0x000ea2000c1e1900 */
[----:B-1----:R-:W-:-:S04]  /*0370*/  IMAD.WIDE R2, R0, 0x4, R2 ;  /* 0x0000000400027825 */ /* 0x002fc800078e0202 */
[----:B--2---:R-:W-:-:S05]  /*0380*/  FMUL R9, R4, R7 ;  /* 0x0000000704097220 */ /* 0x004fca0000400000 */
[----:B------:R-:W-:Y:S01]  /*0390*/  STG.E desc[UR6][R2.64], R9 ;  /* 0x0000000902007986 */ /* 0x000fe2000c101906 */
[----:B------:R-:W-:Y:S05]  /*03a0*/  EXIT ;  /* 0x000000000000794d */ /* 0x000fea0003800000 */
.L_x_4:
[----:B------:R-:W-:-:S00]  /*03b0*/  BRA `(.L_x_4) ;  /* 0xfffffffc00fc7947 */ /* 0x000fc0000383ffff */
[----:B------:R-:W-:-:S00]  /*03c0*/  NOP ;  /* 0x0000000000007918 */ /* 0x000fc00000000000 */
        /* <DEDUP_REMOVED lines=11> */
.L_x_5:


//--------------------- .nv.shared._Z11dot_productPKfS0_PfS1_i --------------------------
	.section	.nv.shared._Z11dot_productPKfS0_PfS1_i,"aw",@nobits
	.sectionflags	@""
	.align	4
.nv.shared._Z11dot_productPKfS0_PfS1_i:
	.zero		2048


//--------------------- .nv.shared.reserved.0     --------------------------
	.section	.nv.shared.reserved.0,"aw",@nobits
	.weak		__nv_reservedSMEM_offset_0_alias
	.size		__nv_reservedSMEM_offset_0_alias, 0, 64
	.other		__nv_reservedSMEM_offset_0_alias,@"STO_CUDA_RESERVED_SHARED STV_DEFAULT"
__nv_reservedSMEM_offset_0_alias:
	.zero		0
	.zero		64


//--------------------- .nv.constant0._Z11dot_productPKfS0_PfS1_i --------------------------
	.section	.nv.constant0._Z11dot_productPKfS0_PfS1_i,"a",@progbits
	.sectionflags	@""
	.align	4
.nv.constant0._Z11dot_productPKfS0_PfS1_i:
	.zero		932


//--------------------- SYMBOLS --------------------------

	.type		.nv.reservedSmem.offset0,@object
	.size		.nv.reservedSmem.offset0,0x4
	.type		.nv.reservedSmem.cap,@object
	.size		.nv.reservedSmem.cap,0x4
